//
// Generated by NVIDIA NVVM Compiler
//
// Compiler Build ID: CL-36424714
// Cuda compilation tools, release 13.0, V13.0.88
// Based on NVVM 20.0.0
//

.version 9.0
.target sm_100
.address_size 64

	// .globl	_Z16julia_set_kernelPhiiiffff

.visible .entry _Z16julia_set_kernelPhiiiffff(
	.param .u64 .ptr .align 1 _Z16julia_set_kernelPhiiiffff_param_0,
	.param .u32 _Z16julia_set_kernelPhiiiffff_param_1,
	.param .u32 _Z16julia_set_kernelPhiiiffff_param_2,
	.param .u32 _Z16julia_set_kernelPhiiiffff_param_3,
	.param .f32 _Z16julia_set_kernelPhiiiffff_param_4,
	.param .f32 _Z16julia_set_kernelPhiiiffff_param_5,
	.param .f32 _Z16julia_set_kernelPhiiiffff_param_6,
	.param .f32 _Z16julia_set_kernelPhiiiffff_param_7
)
{
	.reg .pred 	%p<5>;
	.reg .b16 	%rs<7>;
	.reg .b32 	%r<21>;
	.reg .b32 	%f<30>;
	.reg .b64 	%rd<5>;

	ld.param.u64 	%rd1, [_Z16julia_set_kernelPhiiiffff_param_0];
	ld.param.u32 	%r5, [_Z16julia_set_kernelPhiiiffff_param_1];
	ld.param.u32 	%r6, [_Z16julia_set_kernelPhiiiffff_param_2];
	ld.param.u32 	%r7, [_Z16julia_set_kernelPhiiiffff_param_3];
	ld.param.f32 	%f7, [_Z16julia_set_kernelPhiiiffff_param_4];
	ld.param.f32 	%f8, [_Z16julia_set_kernelPhiiiffff_param_5];
	ld.param.f32 	%f9, [_Z16julia_set_kernelPhiiiffff_param_6];
	ld.param.f32 	%f10, [_Z16julia_set_kernelPhiiiffff_param_7];
	mov.u32 	%r8, %ntid.x;
	mov.u32 	%r9, %ctaid.x;
	mov.u32 	%r10, %tid.x;
	mad.lo.s32 	%r1, %r8, %r9, %r10;
	div.s32 	%r2, %r1, %r5;
	setp.ge.s32 	%p1, %r2, %r6;
	@%p1 bra 	$L__BB0_6;
	rem.s32 	%r11, %r1, %r5;
	not.b32 	%r12, %r11;
	add.s32 	%r13, %r5, %r12;
	cvt.rn.f32.s32 	%f11, %r13;
	mul.f32 	%f12, %f7, %f11;
	cvt.rn.f32.s32 	%f13, %r11;
	fma.rn.f32 	%f14, %f8, %f13, %f12;
	add.s32 	%r14, %r5, -1;
	cvt.rn.f32.s32 	%f15, %r14;
	div.rn.f32 	%f28, %f14, %f15;
	not.b32 	%r15, %r2;
	add.s32 	%r16, %r6, %r15;
	cvt.rn.f32.s32 	%f16, %r16;
	mul.f32 	%f17, %f9, %f16;
	cvt.rn.f32.s32 	%f18, %r2;
	fma.rn.f32 	%f19, %f10, %f18, %f17;
	add.s32 	%r17, %r6, -1;
	cvt.rn.f32.s32 	%f20, %r17;
	div.rn.f32 	%f29, %f19, %f20;
	setp.lt.s32 	%p2, %r7, 1;
	mov.b16 	%rs2, 0;
	mov.u16 	%rs6, %rs2;
	@%p2 bra 	$L__BB0_5;
	mov.b32 	%r20, 0;
	bra.uni 	$L__BB0_4;
$L__BB0_3:
	add.s32 	%r20, %r20, 1;
	setp.eq.s32 	%p4, %r20, %r7;
	mov.f32 	%f28, %f5;
	mov.u16 	%rs6, %rs2;
	@%p4 bra 	$L__BB0_5;
$L__BB0_4:
	mul.f32 	%f21, %f28, %f28;
	mul.f32 	%f22, %f29, %f29;
	sub.f32 	%f23, %f21, %f22;
	add.f32 	%f5, %f23, 0fBF4CCCCD;
	mul.f32 	%f24, %f29, %f28;
	fma.rn.f32 	%f25, %f29, %f28, %f24;
	add.f32 	%f29, %f25, 0f3E1FBE77;
	mul.f32 	%f26, %f29, %f29;
	fma.rn.f32 	%f27, %f5, %f5, %f26;
	setp.leu.f32 	%p3, %f27, 0f447A0000;
	mov.b16 	%rs6, 255;
	@%p3 bra 	$L__BB0_3;
$L__BB0_5:
	mul.lo.s32 	%r19, %r1, 3;
	cvt.s64.s32 	%rd2, %r19;
	cvta.to.global.u64 	%rd3, %rd1;
	add.s64 	%rd4, %rd3, %rd2;
	st.global.u8 	[%rd4], %rs6;
	st.global.u8 	[%rd4+1], %rs6;
	mov.b16 	%rs5, 255;
	st.global.u8 	[%rd4+2], %rs5;
$L__BB0_6:
	ret;

}


// ===== COMPILED SASS (sm_100) =====

	.target	sm_100

	.elftype	@"ET_EXEC"


//--------------------- .note.nv.tkinfo           --------------------------
	.section	.note.nv.tkinfo,"",@"SHT_NOTE"
	.sectionflags	@"SHF_NOTE_NV_TKINFO"
	.tkinfo
        /*0018*/ 	.word	0x00000002
        /*0030*/ 	.string	""
        /*0030*/ 	.string	"ptxas"
        /*0030*/ 	.string	"Cuda compilation tools, release 13.0, V13.0.88"
        /*0030*/ 	.string	"Build cuda_13.0.r13.0/compiler.36424714_0"
        /*0030*/ 	.string	"-arch sm_100 -m 64 "



//--------------------- .note.nv.cuinfo           --------------------------
	.section	.note.nv.cuinfo,"",@"SHT_NOTE"
	.sectionflags	@"SHF_NOTE_NV_CUINFO"
        /*0018*/ 	.short	0x0002
        /*001a*/ 	.short	0x0064
        /*001c*/ 	.short	0x0082
	.zero		2


//--------------------- .nv.info                  --------------------------
	.section	.nv.info,"",@"SHT_CUDA_INFO"
	.align	4


	//----- nvinfo : EIATTR_REGCOUNT
	.align		4
        /*0000*/ 	.byte	0x04, 0x2f
        /*0002*/ 	.short	(.L_1 - .L_0)
	.align		4
.L_0:
        /*0004*/ 	.word	index@(_Z16julia_set_kernelPhiiiffff)
        /*0008*/ 	.word	0x00000011


	//----- nvinfo : EIATTR_FRAME_SIZE
	.align		4
.L_1:
        /*000c*/ 	.byte	0x04, 0x11
        /*000e*/ 	.short	(.L_3 - .L_2)
	.align		4
.L_2:
        /*0010*/ 	.word	index@($__internal_0_$__cuda_sm3x_div_rn_noftz_f32_slowpath)
        /*0014*/ 	.word	0x00000000


	//----- nvinfo : EIATTR_FRAME_SIZE
	.align		4
.L_3:
        /*0018*/ 	.byte	0x04, 0x11
        /*001a*/ 	.short	(.L_5 - .L_4)
	.align		4
.L_4:
        /*001c*/ 	.word	index@(_Z16julia_set_kernelPhiiiffff)
        /*0020*/ 	.word	0x00000000


	//----- nvinfo : EIATTR_MIN_STACK_SIZE
	.align		4
.L_5:
        /*0024*/ 	.byte	0x04, 0x12
        /*0026*/ 	.short	(.L_7 - .L_6)
	.align		4
.L_6:
        /*0028*/ 	.word	index@(_Z16julia_set_kernelPhiiiffff)
        /*002c*/ 	.word	0x00000000
.L_7:


//--------------------- .nv.compat                --------------------------
	.section	.nv.compat,"",@"SHT_CUDA_COMPAT_INFO"
	.align	4
        /*0000*/ 	.byte	0x02, 0x09, 0x00, 0x00, 0x02, 0x02, 0x01, 0x00, 0x02, 0x05, 0x05, 0x00, 0x03, 0x07, 0x01, 0x01
        /*0010*/ 	.byte	0x02, 0x03, 0x00, 0x00, 0x02, 0x06, 0x01, 0x00, 0x04, 0x0b, 0x08, 0x00, 0x01, 0x00, 0x00, 0x00
        /*0020*/ 	.byte	0x00, 0x00, 0x00, 0x00


//--------------------- .nv.info._Z16julia_set_kernelPhiiiffff --------------------------
	.section	.nv.info._Z16julia_set_kernelPhiiiffff,"",@"SHT_CUDA_INFO"
	.sectionflags	@""
	.align	4


	//----- nvinfo : EIATTR_CUDA_API_VERSION
	.align		4
        /*0000*/ 	.byte	0x04, 0x37
        /*0002*/ 	.short	(.L_9 - .L_8)
.L_8:
        /*0004*/ 	.word	0x00000082


	//----- nvinfo : EIATTR_KPARAM_INFO
	.align		4
.L_9:
        /*0008*/ 	.byte	0x04, 0x17
        /*000a*/ 	.short	(.L_11 - .L_10)
.L_10:
        /*000c*/ 	.word	0x00000000
        /*0010*/ 	.short	0x0007
        /*0012*/ 	.short	0x0020
        /*0014*/ 	.byte	0x00, 0xf0, 0x11, 0x00


	//----- nvinfo : EIATTR_KPARAM_INFO
	.align		4
.L_11:
        /*0018*/ 	.byte	0x04, 0x17
        /*001a*/ 	.short	(.L_13 - .L_12)
.L_12:
        /*001c*/ 	.word	0x00000000
        /*0020*/ 	.short	0x0006
        /*0022*/ 	.short	0x001c
        /*0024*/ 	.byte	0x00, 0xf0, 0x11, 0x00


	//----- nvinfo : EIATTR_KPARAM_INFO
	.align		4
.L_13:
        /*0028*/ 	.byte	0x04, 0x17
        /*002a*/ 	.short	(.L_15 - .L_14)
.L_14:
        /*002c*/ 	.word	0x00000000
        /*0030*/ 	.short	0x0005
        /*0032*/ 	.short	0x0018
        /*0034*/ 	.byte	0x00, 0xf0, 0x11, 0x00


	//----- nvinfo : EIATTR_KPARAM_INFO
	.align		4
.L_15:
        /*0038*/ 	.byte	0x04, 0x17
        /*003a*/ 	.short	(.L_17 - .L_16)
.L_16:
        /*003c*/ 	.word	0x00000000
        /*0040*/ 	.short	0x0004
        /*0042*/ 	.short	0x0014
        /*0044*/ 	.byte	0x00, 0xf0, 0x11, 0x00


	//----- nvinfo : EIATTR_KPARAM_INFO
	.align		4
.L_17:
        /*0048*/ 	.byte	0x04, 0x17
        /*004a*/ 	.short	(.L_19 - .L_18)
.L_18:
        /*004c*/ 	.word	0x00000000
        /*0050*/ 	.short	0x0003
        /*0052*/ 	.short	0x0010
        /*0054*/ 	.byte	0x00, 0xf0, 0x11, 0x00


	//----- nvinfo : EIATTR_KPARAM_INFO
	.align		4
.L_19:
        /*0058*/ 	.byte	0x04, 0x17
        /*005a*/ 	.short	(.L_21 - .L_20)
.L_20:
        /*005c*/ 	.word	0x00000000
        /*0060*/ 	.short	0x0002
        /*0062*/ 	.short	0x000c
        /*0064*/ 	.byte	0x00, 0xf0, 0x11, 0x00


	//----- nvinfo : EIATTR_KPARAM_INFO
	.align		4
.L_21:
        /*0068*/ 	.byte	0x04, 0x17
        /*006a*/ 	.short	(.L_23 - .L_22)
.L_22:
        /*006c*/ 	.word	0x00000000
        /*0070*/ 	.short	0x0001
        /*0072*/ 	.short	0x0008
        /*0074*/ 	.byte	0x00, 0xf0, 0x11, 0x00


	//----- nvinfo : EIATTR_KPARAM_INFO
	.align		4
.L_23:
        /*0078*/ 	.byte	0x04, 0x17
        /*007a*/ 	.short	(.L_25 - .L_24)
.L_24:
        /*007c*/ 	.word	0x00000000
        /*0080*/ 	.short	0x0000
        /*0082*/ 	.short	0x0000
        /*0084*/ 	.byte	0x00, 0xf5, 0x21, 0x00


	//----- nvinfo : EIATTR_SPARSE_MMA_MASK
	.align		4
.L_25:
        /*0088*/ 	.byte	0x03, 0x50
        /*008a*/ 	.short	0x0000


	//----- nvinfo : EIATTR_MAXREG_COUNT
	.align		4
        /*008c*/ 	.byte	0x03, 0x1b
        /*008e*/ 	.short	0x00ff


	//----- nvinfo : EIATTR_MERCURY_ISA_VERSION
	.align		4
        /*0090*/ 	.byte	0x03, 0x5f
        /*0092*/ 	.short	0x0101


	//----- nvinfo : EIATTR_VRC_CTA_INIT_COUNT
	.align		4
        /*0094*/ 	.byte	0x02, 0x4a
	.zero		1
	.zero		1


	//----- nvinfo : EIATTR_EXIT_INSTR_OFFSETS
	.align		4
        /*0098*/ 	.byte	0x04, 0x1c
        /*009a*/ 	.short	(.L_27 - .L_26)


	//   ....[0]....
.L_26:
        /*009c*/ 	.word	0x00000200


	//   ....[1]....
        /*00a0*/ 	.word	0x00000790


	//----- nvinfo : EIATTR_CRS_STACK_SIZE
	.align		4
.L_27:
        /*00a4*/ 	.byte	0x04, 0x1e
        /*00a6*/ 	.short	(.L_29 - .L_28)
.L_28:
        /*00a8*/ 	.word	0x00000000


	//----- nvinfo : EIATTR_CBANK_PARAM_SIZE
	.align		4
.L_29:
        /*00ac*/ 	.byte	0x03, 0x19
        /*00ae*/ 	.short	0x0024


	//----- nvinfo : EIATTR_PARAM_CBANK
	.align		4
        /*00b0*/ 	.byte	0x04, 0x0a
        /*00b2*/ 	.short	(.L_31 - .L_30)
	.align		4
.L_30:
        /*00b4*/ 	.word	index@(.nv.constant0._Z16julia_set_kernelPhiiiffff)
        /*00b8*/ 	.short	0x0380
        /*00ba*/ 	.short	0x0024


	//----- nvinfo : EIATTR_SW_WAR
	.align		4
.L_31:
        /*00bc*/ 	.byte	0x04, 0x36
        /*00be*/ 	.short	(.L_33 - .L_32)
.L_32:
        /*00c0*/ 	.word	0x00000008
.L_33:


//--------------------- .nv.callgraph             --------------------------
	.section	.nv.callgraph,"",@"SHT_CUDA_CALLGRAPH"
	.align	4
	.sectionentsize	8
	.align		4
        /*0000*/ 	.word	0x00000000
	.align		4
        /*0004*/ 	.word	0xffffffff
	.align		4
        /*0008*/ 	.word	0x00000000
	.align		4
        /*000c*/ 	.word	0xfffffffe
	.align		4
        /*0010*/ 	.word	0x00000000
	.align		4
        /*0014*/ 	.word	0xfffffffd
	.align		4
        /*0018*/ 	.word	0x00000000
	.align		4
        /*001c*/ 	.word	0xfffffffc


//--------------------- .text._Z16julia_set_kernelPhiiiffff --------------------------
	.section	.text._Z16julia_set_kernelPhiiiffff,"ax",@progbits
	.align	128
        .global         _Z16julia_set_kernelPhiiiffff
        .type           _Z16julia_set_kernelPhiiiffff,@function
        .size           _Z16julia_set_kernelPhiiiffff,(.L_x_19 - _Z16julia_set_kernelPhiiiffff)
        .other          _Z16julia_set_kernelPhiiiffff,@"STO_CUDA_ENTRY STV_DEFAULT"
_Z16julia_set_kernelPhiiiffff:
.text._Z16julia_set_kernelPhiiiffff:
[----:B------:R-:W-:Y:S08]  /*0000*/  LDC R1, c[0x0][0x37c] ;  /* 0x0000df00ff017b82 */ /* 0x000ff00000000800 */
[----:B------:R-:W0:Y:S01]  /*0010*/  LDC R3, c[0x0][0x388] ;  /* 0x0000e200ff037b82 */ /* 0x000e220000000800 */
[----:B------:R-:W1:Y:S01]  /*0020*/  S2R R2, SR_CTAID.X ;  /* 0x0000000000027919 */ /* 0x000e620000002500 */
[----:B------:R-:W1:Y:S01]  /*0030*/  LDCU UR4, c[0x0][0x360] ;  /* 0x00006c00ff0477ac */ /* 0x000e620008000800 */
[----:B------:R-:W1:Y:S01]  /*0040*/  S2R R7, SR_TID.X ;  /* 0x0000000000077919 */ /* 0x000e620000002100 */
[----:B0-----:R-:W-:-:S04]  /*0050*/  IABS R9, R3 ;  /* 0x0000000300097213 */ /* 0x001fc80000000000 */
[----:B------:R-:W0:Y:S01]  /*0060*/  I2F.RP R0, R9 ;  /* 0x0000000900007306 */ /* 0x000e220000209400 */
[----:B-1----:R-:W-:Y:S01]  /*0070*/  IMAD R2, R2, UR4, R7 ;  /* 0x0000000402027c24 */ /* 0x002fe2000f8e0207 */
[----:B------:R-:W1:Y:S06]  /*0080*/  LDCU UR4, c[0x0][0x38c] ;  /* 0x00007180ff0477ac */ /* 0x000e6c0008000800 */
[----:B0-----:R-:W0:Y:S02]  /*0090*/  MUFU.RCP R0, R0 ;  /* 0x0000000000007308 */ /* 0x001e240000001000 */
[----:B0-----:R-:W-:Y:S01]  /*00a0*/  VIADD R4, R0, 0xffffffe ;  /* 0x0ffffffe00047836 */ /* 0x001fe20000000000 */
[----:B------:R-:W-:-:S05]  /*00b0*/  IABS R0, R2 ;  /* 0x0000000200007213 */ /* 0x000fca0000000000 */
[----:B------:R0:W2:Y:S02]  /*00c0*/  F2I.FTZ.U32.TRUNC.NTZ R5, R4 ;  /* 0x0000000400057305 */ /* 0x0000a4000021f000 */
[----:B0-----:R-:W-:Y:S02]  /*00d0*/  IMAD.MOV.U32 R4, RZ, RZ, RZ ;  /* 0x000000ffff047224 */ /* 0x001fe400078e00ff */
[----:B--2---:R-:W-:-:S04]  /*00e0*/  IMAD.MOV R6, RZ, RZ, -R5 ;  /* 0x000000ffff067224 */ /* 0x004fc800078e0a05 */
[----:B------:R-:W-:Y:S01]  /*00f0*/  IMAD R7, R6, R9, RZ ;  /* 0x0000000906077224 */ /* 0x000fe200078e02ff */
[----:B------:R-:W-:-:S03]  /*0100*/  LOP3.LUT R6, RZ, R3, RZ, 0x33, !PT ;  /* 0x00000003ff067212 */ /* 0x000fc600078e33ff */
[----:B------:R-:W-:-:S06]  /*0110*/  IMAD.HI.U32 R5, R5, R7, R4 ;  /* 0x0000000705057227 */ /* 0x000fcc00078e0004 */
[----:B------:R-:W-:-:S04]  /*0120*/  IMAD.HI.U32 R5, R5, R0, RZ ;  /* 0x0000000005057227 */ /* 0x000fc800078e00ff */
[----:B------:R-:W-:-:S04]  /*0130*/  IMAD.MOV R4, RZ, RZ, -R5 ;  /* 0x000000ffff047224 */ /* 0x000fc800078e0a05 */
[----:B------:R-:W-:Y:S01]  /*0140*/  IMAD R0, R9, R4, R0 ;  /* 0x0000000409007224 */ /* 0x000fe200078e0200 */
[----:B------:R-:W-:-:S04]  /*0150*/  LOP3.LUT R4, R2, R3, RZ, 0x3c, !PT ;  /* 0x0000000302047212 */ /* 0x000fc800078e3cff */
[----:B------:R-:W-:Y:S02]  /*0160*/  ISETP.GT.U32.AND P2, PT, R9, R0, PT ;  /* 0x000000000900720c */ /* 0x000fe40003f44070 */
[----:B------:R-:W-:-:S11]  /*0170*/  ISETP.GE.AND P0, PT, R4, RZ, PT ;  /* 0x000000ff0400720c */ /* 0x000fd60003f06270 */
[----:B------:R-:W-:Y:S02]  /*0180*/  @!P2 IMAD.IADD R0, R0, 0x1, -R9 ;  /* 0x000000010000a824 */ /* 0x000fe400078e0a09 */
[----:B------:R-:W-:-:S03]  /*0190*/  @!P2 VIADD R5, R5, 0x1 ;  /* 0x000000010505a836 */ /* 0x000fc60000000000 */
[----:B------:R-:W-:-:S13]  /*01a0*/  ISETP.GE.U32.AND P1, PT, R0, R9, PT ;  /* 0x000000090000720c */ /* 0x000fda0003f26070 */
[----:B------:R-:W-:Y:S01]  /*01b0*/  @P1 VIADD R5, R5, 0x1 ;  /* 0x0000000105051836 */ /* 0x000fe20000000000 */
[----:B------:R-:W-:-:S03]  /*01c0*/  ISETP.NE.AND P1, PT, R3, RZ, PT ;  /* 0x000000ff0300720c */ /* 0x000fc60003f25270 */
[----:B------:R-:W-:-:S05]  /*01d0*/  @!P0 IMAD.MOV R5, RZ, RZ, -R5 ;  /* 0x000000ffff058224 */ /* 0x000fca00078e0a05 */
[----:B------:R-:W-:-:S04]  /*01e0*/  SEL R4, R6, R5, !P1 ;  /* 0x0000000506047207 */ /* 0x000fc80004800000 */
[----:B-1----:R-:W-:-:S13]  /*01f0*/  ISETP.GE.AND P0, PT, R4, UR4, PT ;  /* 0x0000000404007c0c */ /* 0x002fda000bf06270 */
[----:B------:R-:W-:Y:S05]  /*0200*/  @P0 EXIT ;  /* 0x000000000000094d */ /* 0x000fea0003800000 */
[----:B------:R-:W-:Y:S01]  /*0210*/  ISETP.GE.AND P2, PT, R2, RZ, PT ;  /* 0x000000ff0200720c */ /* 0x000fe20003f46270 */
[----:B------:R-:W-:Y:S01]  /*0220*/  IMAD.IADD R5, R0, 0x1, -R9 ;  /* 0x0000000100057824 */ /* 0x000fe200078e0a09 */
[-C--:B------:R-:W-:Y:S01]  /*0230*/  ISETP.GT.U32.AND P0, PT, R9, R0.reuse, PT ;  /* 0x000000000900720c */ /* 0x080fe20003f04070 */
[----:B------:R-:W0:Y:S01]  /*0240*/  LDCU UR4, c[0x0][0x394] ;  /* 0x00007280ff0477ac */ /* 0x000e220008000800 */
[----:B------:R-:W-:Y:S02]  /*0250*/  BSSY.RECONVERGENT B0, `(.L_x_0) ;  /* 0x0000019000007945 */ /* 0x000fe40003800200 */
[----:B------:R-:W-:Y:S01]  /*0260*/  SEL R5, R5, R0, !P0 ;  /* 0x0000000005057207 */ /* 0x000fe20004000000 */
[----:B------:R-:W-:Y:S01]  /*0270*/  VIADD R0, R3, 0xffffffff ;  /* 0xffffffff03007836 */ /* 0x000fe20000000000 */
[----:B------:R-:W1:Y:S04]  /*0280*/  LDCU UR5, c[0x0][0x398] ;  /* 0x00007300ff0577ac */ /* 0x000e680008000800 */
[----:B------:R-:W-:Y:S01]  /*0290*/  I2FP.F32.S32 R7, R0 ;  /* 0x0000000000077245 */ /* 0x000fe20000201400 */
[----:B------:R-:W-:-:S05]  /*02a0*/  @!P2 IMAD.MOV R5, RZ, RZ, -R5 ;  /* 0x000000ffff05a224 */ /* 0x000fca00078e0a05 */
[----:B------:R-:W-:Y:S02]  /*02b0*/  SEL R5, R6, R5, !P1 ;  /* 0x0000000506057207 */ /* 0x000fe40004800000 */
[----:B------:R-:W2:Y:S02]  /*02c0*/  MUFU.RCP R6, R7 ;  /* 0x0000000700067308 */ /* 0x000ea40000001000 */
[-C--:B------:R-:W-:Y:S02]  /*02d0*/  LOP3.LUT R0, RZ, R5.reuse, RZ, 0x33, !PT ;  /* 0x00000005ff007212 */ /* 0x080fe400078e33ff */
[----:B------:R-:W-:-:S03]  /*02e0*/  I2FP.F32.S32 R5, R5 ;  /* 0x0000000500057245 */ /* 0x000fc60000201400 */
[----:B------:R-:W-:-:S05]  /*02f0*/  IMAD.IADD R0, R0, 0x1, R3 ;  /* 0x0000000100007824 */ /* 0x000fca00078e0203 */
[----:B------:R-:W-:-:S05]  /*0300*/  I2FP.F32.S32 R0, R0 ;  /* 0x0000000000007245 */ /* 0x000fca0000201400 */
[----:B0-----:R-:W-:Y:S01]  /*0310*/  FMUL R0, R0, UR4 ;  /* 0x0000000400007c20 */ /* 0x001fe20008400000 */
[----:B--2---:R-:W-:-:S03]  /*0320*/  FFMA R3, -R7, R6, 1 ;  /* 0x3f80000007037423 */ /* 0x004fc60000000106 */
[----:B-1----:R-:W-:Y:S01]  /*0330*/  FFMA R0, R5, UR5, R0 ;  /* 0x0000000505007c23 */ /* 0x002fe20008000000 */
[----:B------:R-:W-:-:S03]  /*0340*/  FFMA R3, R6, R3, R6 ;  /* 0x0000000306037223 */ /* 0x000fc60000000006 */
[----:B------:R-:W0:Y:S01]  /*0350*/  FCHK P0, R0, R7 ;  /* 0x0000000700007302 */ /* 0x000e220000000000 */
[----:B------:R-:W-:-:S04]  /*0360*/  FFMA R6, R0, R3, RZ ;  /* 0x0000000300067223 */ /* 0x000fc800000000ff */
[----:B------:R-:W-:-:S04]  /*0370*/  FFMA R5, -R7, R6, R0 ;  /* 0x0000000607057223 */ /* 0x000fc80000000100 */
[----:B------:R-:W-:Y:S01]  /*0380*/  FFMA R3, R3, R5, R6 ;  /* 0x0000000503037223 */ /* 0x000fe20000000006 */
[----:B0-----:R-:W-:Y:S06]  /*0390*/  @!P0 BRA `(.L_x_1) ;  /* 0x0000000000108947 */ /* 0x001fec0003800000 */
[----:B------:R-:W-:Y:S02]  /*03a0*/  MOV R3, R7 ;  /* 0x0000000700037202 */ /* 0x000fe40000000f00 */
[----:B------:R-:W-:-:S07]  /*03b0*/  MOV R6, 0x3d0 ;  /* 0x000003d000067802 */ /* 0x000fce0000000f00 */
[----:B------:R-:W-:Y:S05]  /*03c0*/  CALL.REL.NOINC `($__internal_0_$__cuda_sm3x_div_rn_noftz_f32_slowpath) ;  /* 0x0000000000f47944 */ /* 0x000fea0003c00000 */
[----:B------:R-:W-:-:S07]  /*03d0*/  IMAD.MOV.U32 R3, RZ, RZ, R0 ;  /* 0x000000ffff037224 */ /* 0x000fce00078e0000 */
.L_x_1:
[----:B------:R-:W-:Y:S05]  /*03e0*/  BSYNC.RECONVERGENT B0 ;  /* 0x0000000000007941 */ /* 0x000fea0003800200 */
.L_x_0:
[----:B------:R-:W0:Y:S01]  /*03f0*/  LDCU UR6, c[0x0][0x38c] ;  /* 0x00007180ff0677ac */ /* 0x000e220008000800 */
[-C--:B------:R-:W-:Y:S01]  /*0400*/  LOP3.LUT R0, RZ, R4.reuse, RZ, 0x33, !PT ;  /* 0x00000004ff007212 */ /* 0x080fe200078e33ff */
[----:B------:R-:W-:Y:S01]  /*0410*/  BSSY.RECONVERGENT B0, `(.L_x_2) ;  /* 0x0000017000007945 */ /* 0x000fe20003800200 */
[----:B------:R-:W-:Y:S01]  /*0420*/  I2FP.F32.S32 R5, R4 ;  /* 0x0000000400057245 */ /* 0x000fe20000201400 */
[----:B------:R-:W1:Y:S01]  /*0430*/  LDCU UR5, c[0x0][0x3a0] ;  /* 0x00007400ff0577ac */ /* 0x000e620008000800 */
[----:B------:R-:W-:Y:S01]  /*0440*/  IMAD.MOV.U32 R4, RZ, RZ, R3 ;  /* 0x000000ffff047224 */ /* 0x000fe200078e0003 */
[----:B0-----:R-:W-:Y:S02]  /*0450*/  UIADD3 UR4, UPT, UPT, UR6, -0x1, URZ ;  /* 0xffffffff06047890 */ /* 0x001fe4000fffe0ff */
[----:B------:R-:W-:-:S04]  /*0460*/  VIADD R0, R0, UR6 ;  /* 0x0000000600007c36 */ /* 0x000fc80008000000 */
[----:B------:R-:W-:Y:S02]  /*0470*/  I2FP.F32.S32 R7, UR4 ;  /* 0x0000000400077c45 */ /* 0x000fe40008201400 */
[----:B------:R-:W-:Y:S02]  /*0480*/  I2FP.F32.S32 R0, R0 ;  /* 0x0000000000007245 */ /* 0x000fe40000201400 */
[----:B------:R-:W0:Y:S01]  /*0490*/  MUFU.RCP R6, R7 ;  /* 0x0000000700067308 */ /* 0x000e220000001000 */
[----:B------:R-:W2:Y:S01]  /*04a0*/  LDCU UR4, c[0x0][0x39c] ;  /* 0x00007380ff0477ac */ /* 0x000ea20008000800 */
[----:B0-----:R-:W-:Y:S01]  /*04b0*/  FFMA R9, -R7, R6, 1 ;  /* 0x3f80000007097423 */ /* 0x001fe20000000106 */
[----:B--2---:R-:W-:-:S03]  /*04c0*/  FMUL R0, R0, UR4 ;  /* 0x0000000400007c20 */ /* 0x004fc60008400000 */
[----:B------:R-:W-:Y:S01]  /*04d0*/  FFMA R9, R6, R9, R6 ;  /* 0x0000000906097223 */ /* 0x000fe20000000006 */
[----:B-1----:R-:W-:-:S04]  /*04e0*/  FFMA R0, R5, UR5, R0 ;  /* 0x0000000505007c23 */ /* 0x002fc80008000000 */
[----:B------:R-:W0:Y:S01]  /*04f0*/  FCHK P0, R0, R7 ;  /* 0x0000000700007302 */ /* 0x000e220000000000 */
[----:B------:R-:W-:-:S04]  /*0500*/  FFMA R6, R0, R9, RZ ;  /* 0x0000000900067223 */ /* 0x000fc800000000ff */
[----:B------:R-:W-:-:S04]  /*0510*/  FFMA R5, -R7, R6, R0 ;  /* 0x0000000607057223 */ /* 0x000fc80000000100 */
[----:B------:R-:W-:Y:S01]  /*0520*/  FFMA R5, R9, R5, R6 ;  /* 0x0000000509057223 */ /* 0x000fe20000000006 */
[----:B0-----:R-:W-:Y:S06]  /*0530*/  @!P0 BRA `(.L_x_3) ;  /* 0x0000000000108947 */ /* 0x001fec0003800000 */
[----:B------:R-:W-:Y:S01]  /*0540*/  IMAD.MOV.U32 R3, RZ, RZ, R7 ;  /* 0x000000ffff037224 */ /* 0x000fe200078e0007 */
[----:B------:R-:W-:-:S07]  /*0550*/  MOV R6, 0x570 ;  /* 0x0000057000067802 */ /* 0x000fce0000000f00 */
[----:B------:R-:W-:Y:S05]  /*0560*/  CALL.REL.NOINC `($__internal_0_$__cuda_sm3x_div_rn_noftz_f32_slowpath) ;  /* 0x00000000008c7944 */ /* 0x000fea0003c00000 */
[----:B------:R-:W-:-:S07]  /*0570*/  IMAD.MOV.U32 R5, RZ, RZ, R0 ;  /* 0x000000ffff057224 */ /* 0x000fce00078e0000 */
.L_x_3:
[----:B------:R-:W-:Y:S05]  /*0580*/  BSYNC.RECONVERGENT B0 ;  /* 0x0000000000007941 */ /* 0x000fea0003800200 */
.L_x_2:
[----:B------:R-:W0:Y:S01]  /*0590*/  LDCU UR6, c[0x0][0x390] ;  /* 0x00007200ff0677ac */ /* 0x000e220008000800 */
[----:B------:R-:W-:Y:S01]  /*05a0*/  PRMT R0, RZ, 0x7610, R0 ;  /* 0x00007610ff007816 */ /* 0x000fe20000000000 */
[----:B------:R-:W1:Y:S01]  /*05b0*/  LDCU.64 UR4, c[0x0][0x358] ;  /* 0x00006b00ff0477ac */ /* 0x000e620008000a00 */
[----:B0-----:R-:W-:-:S09]  /*05c0*/  UISETP.GE.AND UP0, UPT, UR6, 0x1, UPT ;  /* 0x000000010600788c */ /* 0x001fd2000bf06270 */
[----:B-1----:R-:W-:Y:S05]  /*05d0*/  BRA.U !UP0, `(.L_x_4) ;  /* 0x00000001084c7547 */ /* 0x002fea000b800000 */
[----:B------:R-:W-:Y:S01]  /*05e0*/  BSSY.RECONVERGENT B0, `(.L_x_4) ;  /* 0x0000012000007945 */ /* 0x000fe20003800200 */
[----:B------:R-:W-:Y:S01]  /*05f0*/  IMAD.MOV.U32 R6, RZ, RZ, RZ ;  /* 0x000000ffff067224 */ /* 0x000fe200078e00ff */
[----:B------:R-:W0:Y:S06]  /*0600*/  LDCU UR8, c[0x0][0x390] ;  /* 0x00007200ff0877ac */ /* 0x000e2c0008000800 */
.L_x_6:
[C---:B------:R-:W-:Y:S01]  /*0610*/  FMUL R0, R5.reuse, R4 ;  /* 0x0000000405007220 */ /* 0x040fe20000400000 */
[----:B------:R-:W-:-:S03]  /*0620*/  FMUL R3, R5, R5 ;  /* 0x0000000505037220 */ /* 0x000fc60000400000 */
[-C--:B------:R-:W-:Y:S01]  /*0630*/  FFMA R0, R5, R4.reuse, R0 ;  /* 0x0000000405007223 */ /* 0x080fe20000000000 */
[----:B------:R-:W-:-:S03]  /*0640*/  FFMA R3, R4, R4, -R3 ;  /* 0x0000000404037223 */ /* 0x000fc60000000803 */
[----:B------:R-:W-:Y:S01]  /*0650*/  FADD R5, R0, 0.15600000321865081787 ;  /* 0x3e1fbe7700057421 */ /* 0x000fe20000000000 */
[----:B------:R-:W-:-:S03]  /*0660*/  FADD R4, R3, -0.80000001192092895508 ;  /* 0xbf4ccccd03047421 */ /* 0x000fc60000000000 */
[----:B------:R-:W-:-:S04]  /*0670*/  FMUL R0, R5, R5 ;  /* 0x0000000505007220 */ /* 0x000fc80000400000 */
[----:B------:R-:W-:-:S05]  /*0680*/  FFMA R0, R4, R4, R0 ;  /* 0x0000000404007223 */ /* 0x000fca0000000000 */
[----:B------:R-:W-:Y:S01]  /*0690*/  FSETP.GT.AND P0, PT, R0, 1000, PT ;  /* 0x447a00000000780b */ /* 0x000fe20003f04000 */
[----:B------:R-:W-:-:S12]  /*06a0*/  IMAD.MOV.U32 R0, RZ, RZ, 0xff ;  /* 0x000000ffff007424 */ /* 0x000fd800078e00ff */
[----:B------:R-:W-:Y:S05]  /*06b0*/  @P0 BRA `(.L_x_5) ;  /* 0x0000000000100947 */ /* 0x000fea0003800000 */
[----:B------:R-:W-:-:S05]  /*06c0*/  VIADD R6, R6, 0x1 ;  /* 0x0000000106067836 */ /* 0x000fca0000000000 */
[----:B0-----:R-:W-:-:S13]  /*06d0*/  ISETP.NE.AND P0, PT, R6, UR8, PT ;  /* 0x0000000806007c0c */ /* 0x001fda000bf05270 */
[----:B------:R-:W-:Y:S05]  /*06e0*/  @P0 BRA `(.L_x_6) ;  /* 0xfffffffc00c80947 */ /* 0x000fea000383ffff */
[----:B------:R-:W-:-:S07]  /*06f0*/  PRMT R0, RZ, 0x7610, R0 ;  /* 0x00007610ff007816 */ /* 0x000fce0000000000 */
.L_x_5:
[----:B0-----:R-:W-:Y:S05]  /*0700*/  BSYNC.RECONVERGENT B0 ;  /* 0x0000000000007941 */ /* 0x001fea0003800200 */
.L_x_4:
[----:B------:R-:W0:Y:S01]  /*0710*/  LDCU.64 UR6, c[0x0][0x380] ;  /* 0x00007000ff0677ac */ /* 0x000e220008000a00 */
[----:B------:R-:W-:Y:S02]  /*0720*/  IMAD R3, R2, 0x3, RZ ;  /* 0x0000000302037824 */ /* 0x000fe400078e02ff */
[----:B------:R-:W-:-:S03]  /*0730*/  HFMA2 R4, -RZ, RZ, 0, 1.5199184417724609375e-05 ;  /* 0x000000ffff047431 */ /* 0x000fc600000001ff */
[----:B0-----:R-:W-:-:S04]  /*0740*/  IADD3 R2, P0, PT, R3, UR6, RZ ;  /* 0x0000000603027c10 */ /* 0x001fc8000ff1e0ff */
[----:B------:R-:W-:-:S05]  /*0750*/  LEA.HI.X.SX32 R3, R3, UR7, 0x1, P0 ;  /* 0x0000000703037c11 */ /* 0x000fca00080f0eff */
[----:B------:R-:W-:Y:S04]  /*0760*/  STG.E.U8 desc[UR4][R2.64], R0 ;  /* 0x0000000002007986 */ /* 0x000fe8000c101104 */
[----:B------:R-:W-:Y:S04]  /*0770*/  STG.E.U8 desc[UR4][R2.64+0x1], R0 ;  /* 0x0000010002007986 */ /* 0x000fe8000c101104 */
[----:B------:R-:W-:Y:S01]  /*0780*/  STG.E.U8 desc[UR4][R2.64+0x2], R4 ;  /* 0x0000020402007986 */ /* 0x000fe2000c101104 */
[----:B------:R-:W-:Y:S05]  /*0790*/  EXIT ;  /* 0x000000000000794d */ /* 0x000fea0003800000 */
        .weak           $__internal_0_$__cuda_sm3x_div_rn_noftz_f32_slowpath
        .type           $__internal_0_$__cuda_sm3x_div_rn_noftz_f32_slowpath,@function
        .size           $__internal_0_$__cuda_sm3x_div_rn_noftz_f32_slowpath,(.L_x_19 - $__internal_0_$__cuda_sm3x_div_rn_noftz_f32_slowpath)
$__internal_0_$__cuda_sm3x_div_rn_noftz_f32_slowpath:
[----:B------:R-:W-:Y:S01]  /*07a0*/  SHF.R.U32.HI R7, RZ, 0x17, R3 ;  /* 0x00000017ff077819 */ /* 0x000fe20000011603 */
[----:B------:R-:W-:Y:S01]  /*07b0*/  BSSY.RECONVERGENT B1, `(.L_x_7) ;  /* 0x0000062000017945 */ /* 0x000fe20003800200 */
[----:B------:R-:W-:Y:S02]  /*07c0*/  SHF.R.U32.HI R5, RZ, 0x17, R0 ;  /* 0x00000017ff057819 */ /* 0x000fe40000011600 */
[----:B------:R-:W-:Y:S02]  /*07d0*/  LOP3.LUT R12, R7, 0xff, RZ, 0xc0, !PT ;  /* 0x000000ff070c7812 */ /* 0x000fe400078ec0ff */
[----:B------:R-:W-:-:S03]  /*07e0*/  LOP3.LUT R10, R5, 0xff, RZ, 0xc0, !PT ;  /* 0x000000ff050a7812 */ /* 0x000fc600078ec0ff */
[----:B------:R-:W-:Y:S02]  /*07f0*/  VIADD R8, R12, 0xffffffff ;  /* 0xffffffff0c087836 */ /* 0x000fe40000000000 */
[----:B------:R-:W-:-:S03]  /*0800*/  VIADD R7, R10, 0xffffffff ;  /* 0xffffffff0a077836 */ /* 0x000fc60000000000 */
[----:B------:R-:W-:-:S04]  /*0810*/  ISETP.GT.U32.AND P0, PT, R8, 0xfd, PT ;  /* 0x000000fd0800780c */ /* 0x000fc80003f04070 */
[----:B------:R-:W-:-:S13]  /*0820*/  ISETP.GT.U32.OR P0, PT, R7, 0xfd, P0 ;  /* 0x000000fd0700780c */ /* 0x000fda0000704470 */
[----:B------:R-:W-:Y:S01]  /*0830*/  @!P0 IMAD.MOV.U32 R5, RZ, RZ, RZ ;  /* 0x000000ffff058224 */ /* 0x000fe200078e00ff */
[----:B------:R-:W-:Y:S06]  /*0840*/  @!P0 BRA `(.L_x_8) ;  /* 0x00000000005c8947 */ /* 0x000fec0003800000 */
[----:B------:R-:W-:Y:S02]  /*0850*/  FSETP.GTU.FTZ.AND P0, PT, |R0|, +INF , PT ;  /* 0x7f8000000000780b */ /* 0x000fe40003f1c200 */
[----:B------:R-:W-:-:S04]  /*0860*/  FSETP.GTU.FTZ.AND P1, PT, |R3|, +INF , PT ;  /* 0x7f8000000300780b */ /* 0x000fc80003f3c200 */
[----:B------:R-:W-:-:S13]  /*0870*/  PLOP3.LUT P0, PT, P0, P1, PT, 0xf8, 0x8f ;  /* 0x00000000008f781c */ /* 0x000fda0000703f70 */
[----:B------:R-:W-:Y:S05]  /*0880*/  @P0 BRA `(.L_x_9) ;  /* 0x00000004004c0947 */ /* 0x000fea0003800000 */
[----:B------:R-:W-:-:S13]  /*0890*/  LOP3.LUT P0, RZ, R3, 0x7fffffff, R0, 0xc8, !PT ;  /* 0x7fffffff03ff7812 */ /* 0x000fda000780c800 */
[----:B------:R-:W-:Y:S05]  /*08a0*/  @!P0 BRA `(.L_x_10) ;  /* 0x00000004003c8947 */ /* 0x000fea0003800000 */
[C---:B------:R-:W-:Y:S02]  /*08b0*/  FSETP.NEU.FTZ.AND P2, PT, |R0|.reuse, +INF , PT ;  /* 0x7f8000000000780b */ /* 0x040fe40003f5d200 */
[----:B------:R-:W-:Y:S02]  /*08c0*/  FSETP.NEU.FTZ.AND P1, PT, |R3|, +INF , PT ;  /* 0x7f8000000300780b */ /* 0x000fe40003f3d200 */
[----:B------:R-:W-:-:S11]  /*08d0*/  FSETP.NEU.FTZ.AND P0, PT, |R0|, +INF , PT ;  /* 0x7f8000000000780b */ /* 0x000fd60003f1d200 */
[----:B------:R-:W-:Y:S05]  /*08e0*/  @!P1 BRA !P2, `(.L_x_10) ;  /* 0x00000004002c9947 */ /* 0x000fea0005000000 */
[----:B------:R-:W-:-:S04]  /*08f0*/  LOP3.LUT P2, RZ, R0, 0x7fffffff, RZ, 0xc0, !PT ;  /* 0x7fffffff00ff7812 */ /* 0x000fc8000784c0ff */
[----:B------:R-:W-:-:S13]  /*0900*/  PLOP3.LUT P1, PT, P1, P2, PT, 0x2f, 0xf2 ;  /* 0x0000000000f2781c */ /* 0x000fda0000f24577 */
[----:B------:R-:W-:Y:S05]  /*0910*/  @P1 BRA `(.L_x_11) ;  /* 0x0000000400181947 */ /* 0x000fea0003800000 */
[----:B------:R-:W-:-:S04]  /*0920*/  LOP3.LUT P1, RZ, R3, 0x7fffffff, RZ, 0xc0, !PT ;  /* 0x7fffffff03ff7812 */ /* 0x000fc8000782c0ff */
[----:B------:R-:W-:-:S13]  /*0930*/  PLOP3.LUT P0, PT, P0, P1, PT, 0x2f, 0xf2 ;  /* 0x0000000000f2781c */ /* 0x000fda0000702577 */
[----:B------:R-:W-:Y:S05]  /*0940*/  @P0 BRA `(.L_x_12) ;  /* 0x0000000400000947 */ /* 0x000fea0003800000 */
[----:B------:R-:W-:Y:S02]  /*0950*/  ISETP.GE.AND P0, PT, R7, RZ, PT ;  /* 0x000000ff0700720c */ /* 0x000fe40003f06270 */
[----:B------:R-:W-:-:S11]  /*0960*/  ISETP.GE.AND P1, PT, R8, RZ, PT ;  /* 0x000000ff0800720c */ /* 0x000fd60003f26270 */
[----:B------:R-:W-:Y:S02]  /*0970*/  @P0 IMAD.MOV.U32 R5, RZ, RZ, RZ ;  /* 0x000000ffff050224 */ /* 0x000fe400078e00ff */
[----:B------:R-:W-:Y:S01]  /*0980*/  @!P0 FFMA R0, R0, 1.84467440737095516160e+19, RZ ;  /* 0x5f80000000008823 */ /* 0x000fe200000000ff */
[----:B------:R-:W-:Y:S02]  /*0990*/  @!P0 IMAD.MOV.U32 R5, RZ, RZ, -0x40 ;  /* 0xffffffc0ff058424 */ /* 0x000fe400078e00ff */
[----:B------:R-:W-:Y:S02]  /*09a0*/  @!P1 FFMA R3, R3, 1.84467440737095516160e+19, RZ ;  /* 0x5f80000003039823 */ /* 0x000fe400000000ff */
[----:B------:R-:W-:-:S07]  /*09b0*/  @!P1 VIADD R5, R5, 0x40 ;  /* 0x0000004005059836 */ /* 0x000fce0000000000 */
.L_x_8:
[----:B------:R-:W-:Y:S01]  /*09c0*/  LEA R8, R12, 0xc0800000, 0x17 ;  /* 0xc08000000c087811 */ /* 0x000fe200078eb8ff */
[----:B------:R-:W-:Y:S04]  /*09d0*/  BSSY.RECONVERGENT B2, `(.L_x_13) ;  /* 0x0000036000027945 */ /* 0x000fe80003800200 */
[----:B------:R-:W-:Y:S02]  /*09e0*/  IMAD.IADD R8, R3, 0x1, -R8 ;  /* 0x0000000103087824 */ /* 0x000fe400078e0a08 */
[----:B------:R-:W-:Y:S02]  /*09f0*/  VIADD R3, R10, 0xffffff81 ;  /* 0xffffff810a037836 */ /* 0x000fe40000000000 */
[----:B------:R0:W1:Y:S01]  /*0a00*/  MUFU.RCP R7, R8 ;  /* 0x0000000800077308 */ /* 0x0000620000001000 */
[----:B------:R-:W-:Y:S01]  /*0a10*/  FADD.FTZ R9, -R8, -RZ ;  /* 0x800000ff08097221 */ /* 0x000fe20000010100 */
[C---:B------:R-:W-:Y:S01]  /*0a20*/  IMAD R0, R3.reuse, -0x800000, R0 ;  /* 0xff80000003007824 */ /* 0x040fe200078e0200 */
[----:B0-----:R-:W-:-:S04]  /*0a30*/  IADD3 R8, PT, PT, R3, 0x7f, -R12 ;  /* 0x0000007f03087810 */ /* 0x001fc80007ffe80c */
[----:B------:R-:W-:Y:S01]  /*0a40*/  IADD3 R8, PT, PT, R8, R5, RZ ;  /* 0x0000000508087210 */ /* 0x000fe20007ffe0ff */
[----:B-1----:R-:W-:-:S04]  /*0a50*/  FFMA R10, R7, R9, 1 ;  /* 0x3f800000070a7423 */ /* 0x002fc80000000009 */
[----:B------:R-:W-:-:S04]  /*0a60*/  FFMA R14, R7, R10, R7 ;  /* 0x0000000a070e7223 */ /* 0x000fc80000000007 */
[----:B------:R-:W-:-:S04]  /*0a70*/  FFMA R7, R0, R14, RZ ;  /* 0x0000000e00077223 */ /* 0x000fc800000000ff */
[----:B------:R-:W-:-:S04]  /*0a80*/  FFMA R10, R9, R7, R0 ;  /* 0x00000007090a7223 */ /* 0x000fc80000000000 */
[----:B------:R-:W-:-:S04]  /*0a90*/  FFMA R7, R14, R10, R7 ;  /* 0x0000000a0e077223 */ /* 0x000fc80000000007 */
[----:B------:R-:W-:-:S04]  /*0aa0*/  FFMA R10, R9, R7, R0 ;  /* 0x00000007090a7223 */ /* 0x000fc80000000000 */
[----:B------:R-:W-:-:S05]  /*0ab0*/  FFMA R0, R14, R10, R7 ;  /* 0x0000000a0e007223 */ /* 0x000fca0000000007 */
[----:B------:R-:W-:-:S04]  /*0ac0*/  SHF.R.U32.HI R3, RZ, 0x17, R0 ;  /* 0x00000017ff037819 */ /* 0x000fc80000011600 */
[----:B------:R-:W-:-:S05]  /*0ad0*/  LOP3.LUT R3, R3, 0xff, RZ, 0xc0, !PT ;  /* 0x000000ff03037812 */ /* 0x000fca00078ec0ff */
[----:B------:R-:W-:-:S04]  /*0ae0*/  IMAD.IADD R9, R3, 0x1, R8 ;  /* 0x0000000103097824 */ /* 0x000fc800078e0208 */
[----:B------:R-:W-:-:S05]  /*0af0*/  VIADD R3, R9, 0xffffffff ;  /* 0xffffffff09037836 */ /* 0x000fca0000000000 */
[----:B------:R-:W-:-:S13]  /*0b00*/  ISETP.GE.U32.AND P0, PT, R3, 0xfe, PT ;  /* 0x000000fe0300780c */ /* 0x000fda0003f06070 */
[----:B------:R-:W-:Y:S05]  /*0b10*/  @!P0 BRA `(.L_x_14) ;  /* 0x0000000000808947 */ /* 0x000fea0003800000 */
[----:B------:R-:W-:-:S13]  /*0b20*/  ISETP.GT.AND P0, PT, R9, 0xfe, PT ;  /* 0x000000fe0900780c */ /* 0x000fda0003f04270 */
[----:B------:R-:W-:Y:S05]  /*0b30*/  @P0 BRA `(.L_x_15) ;  /* 0x00000000006c0947 */ /* 0x000fea0003800000 */
[----:B------:R-:W-:-:S13]  /*0b40*/  ISETP.GE.AND P0, PT, R9, 0x1, PT ;  /* 0x000000010900780c */ /* 0x000fda0003f06270 */
[----:B------:R-:W-:Y:S05]  /*0b50*/  @P0 BRA `(.L_x_16) ;  /* 0x0000000000740947 */ /* 0x000fea0003800000 */
[----:B------:R-:W-:Y:S02]  /*0b60*/  ISETP.GE.AND P0, PT, R9, -0x18, PT ;  /* 0xffffffe80900780c */ /* 0x000fe40003f06270 */
[----:B------:R-:W-:-:S11]  /*0b70*/  LOP3.LUT R0, R0, 0x80000000, RZ, 0xc0, !PT ;  /* 0x8000000000007812 */ /* 0x000fd600078ec0ff */
[----:B------:R-:W-:Y:S05]  /*0b80*/  @!P0 BRA `(.L_x_16) ;  /* 0x0000000000688947 */ /* 0x000fea0003800000 */
[CCC-:B------:R-:W-:Y:S01]  /*0b90*/  FFMA.RZ R3, R14.reuse, R10.reuse, R7.reuse ;  /* 0x0000000a0e037223 */ /* 0x1c0fe2000000c007 */
[CCC-:B------:R-:W-:Y:S01]  /*0ba0*/  FFMA.RM R8, R14.reuse, R10.reuse, R7.reuse ;  /* 0x0000000a0e087223 */ /* 0x1c0fe20000004007 */
[C---:B------:R-:W-:Y:S02]  /*0bb0*/  ISETP.NE.AND P2, PT, R9.reuse, RZ, PT ;  /* 0x000000ff0900720c */ /* 0x040fe40003f45270 */
[----:B------:R-:W-:Y:S02]  /*0bc0*/  ISETP.NE.AND P1, PT, R9, RZ, PT ;  /* 0x000000ff0900720c */ /* 0x000fe40003f25270 */
[----:B------:R-:W-:Y:S01]  /*0bd0*/  LOP3.LUT R5, R3, 0x7fffff, RZ, 0xc0, !PT ;  /* 0x007fffff03057812 */ /* 0x000fe200078ec0ff */
[----:B------:R-:W-:Y:S01]  /*0be0*/  FFMA.RP R3, R14, R10, R7 ;  /* 0x0000000a0e037223 */ /* 0x000fe20000008007 */
[----:B------:R-:W-:Y:S02]  /*0bf0*/  VIADD R10, R9, 0x20 ;  /* 0x00000020090a7836 */ /* 0x000fe40000000000 */
[----:B------:R-:W-:Y:S01]  /*0c00*/  LOP3.LUT R5, R5, 0x800000, RZ, 0xfc, !PT ;  /* 0x0080000005057812 */ /* 0x000fe200078efcff */
[----:B------:R-:W-:Y:S01]  /*0c10*/  IMAD.MOV R7, RZ, RZ, -R9 ;  /* 0x000000ffff077224 */ /* 0x000fe200078e0a09 */
[----:B------:R-:W-:-:S02]  /*0c20*/  FSETP.NEU.FTZ.AND P0, PT, R3, R8, PT ;  /* 0x000000080300720b */ /* 0x000fc40003f1d000 */
[----:B------:R-:W-:Y:S02]  /*0c30*/  SHF.L.U32 R10, R5, R10, RZ ;  /* 0x0000000a050a7219 */ /* 0x000fe400000006ff */
[----:B------:R-:W-:Y:S02]  /*0c40*/  SEL R8, R7, RZ, P2 ;  /* 0x000000ff07087207 */ /* 0x000fe40001000000 */
[----:B------:R-:W-:Y:S02]  /*0c50*/  ISETP.NE.AND P1, PT, R10, RZ, P1 ;  /* 0x000000ff0a00720c */ /* 0x000fe40000f25270 */
[----:B------:R-:W-:Y:S02]  /*0c60*/  SHF.R.U32.HI R8, RZ, R8, R5 ;  /* 0x00000008ff087219 */ /* 0x000fe40000011605 */
[----:B------:R-:W-:Y:S02]  /*0c70*/  PLOP3.LUT P0, PT, P0, P1, PT, 0xf8, 0x8f ;  /* 0x00000000008f781c */ /* 0x000fe40000703f70 */
[----:B------:R-:W-:-:S02]  /*0c80*/  SHF.R.U32.HI R10, RZ, 0x1, R8 ;  /* 0x00000001ff0a7819 */ /* 0x000fc40000011608 */
[----:B------:R-:W-:-:S04]  /*0c90*/  SEL R3, RZ, 0x1, !P0 ;  /* 0x00000001ff037807 */ /* 0x000fc80004000000 */
[----:B------:R-:W-:-:S04]  /*0ca0*/  LOP3.LUT R3, R3, 0x1, R10, 0xf8, !PT ;  /* 0x0000000103037812 */ /* 0x000fc800078ef80a */
[----:B------:R-:W-:-:S05]  /*0cb0*/  LOP3.LUT R3, R3, R8, RZ, 0xc0, !PT ;  /* 0x0000000803037212 */ /* 0x000fca00078ec0ff */
[----:B------:R-:W-:-:S05]  /*0cc0*/  IMAD.IADD R3, R10, 0x1, R3 ;  /* 0x000000010a037824 */ /* 0x000fca00078e0203 */
[----:B------:R-:W-:Y:S01]  /*0cd0*/  LOP3.LUT R0, R3, R0, RZ, 0xfc, !PT ;  /* 0x0000000003007212 */ /* 0x000fe200078efcff */
[----:B------:R-:W-:Y:S06]  /*0ce0*/  BRA `(.L_x_16) ;  /* 0x0000000000107947 */ /* 0x000fec0003800000 */
.L_x_15:
[----:B------:R-:W-:-:S04]  /*0cf0*/  LOP3.LUT R0, R0, 0x80000000, RZ, 0xc0, !PT ;  /* 0x8000000000007812 */ /* 0x000fc800078ec0ff */
[----:B------:R-:W-:Y:S01]  /*0d00*/  LOP3.LUT R0, R0, 0x7f800000, RZ, 0xfc, !PT ;  /* 0x7f80000000007812 */ /* 0x000fe200078efcff */
[----:B------:R-:W-:Y:S06]  /*0d10*/  BRA `(.L_x_16) ;  /* 0x0000000000047947 */ /* 0x000fec0003800000 */
.L_x_14:
[----:B------:R-:W-:-:S07]  /*0d20*/  IMAD R0, R8, 0x800000, R0 ;  /* 0x0080000008007824 */ /* 0x000fce00078e0200 */
.L_x_16:
[----:B------:R-:W-:Y:S05]  /*0d30*/  BSYNC.RECONVERGENT B2 ;  /* 0x0000000000027941 */ /* 0x000fea0003800200 */
.L_x_13:
[----:B------:R-:W-:Y:S05]  /*0d40*/  BRA `(.L_x_17) ;  /* 0x0000000000207947 */ /* 0x000fea0003800000 */
.L_x_12:
[----:B------:R-:W-:-:S04]  /*0d50*/  LOP3.LUT R0, R3, 0x80000000, R0, 0x48, !PT ;  /* 0x8000000003007812 */ /* 0x000fc800078e4800 */
[----:B------:R-:W-:Y:S01]  /*0d60*/  LOP3.LUT R0, R0, 0x7f800000, RZ, 0xfc, !PT ;  /* 0x7f80000000007812 */ /* 0x000fe200078efcff */
[----:B------:R-:W-:Y:S06]  /*0d70*/  BRA `(.L_x_17) ;  /* 0x0000000000147947 */ /* 0x000fec0003800000 */
.L_x_11:
[----:B------:R-:W-:Y:S01]  /*0d80*/  LOP3.LUT R0, R3, 0x80000000, R0, 0x48, !PT ;  /* 0x8000000003007812 */ /* 0x000fe200078e4800 */
[----:B------:R-:W-:Y:S06]  /*0d90*/  BRA `(.L_x_17) ;  /* 0x00000000000c7947 */ /* 0x000fec0003800000 */
.L_x_10:
[----:B------:R-:W0:Y:S01]  /*0da0*/  MUFU.RSQ R0, -QNAN ;  /* 0xffc0000000007908 */ /* 0x000e220000001400 */
[----:B------:R-:W-:Y:S05]  /*0db0*/  BRA `(.L_x_17) ;  /* 0x0000000000047947 */ /* 0x000fea0003800000 */
.L_x_9:
[----:B------:R-:W-:-:S07]  /*0dc0*/  FADD.FTZ R0, R0, R3 ;  /* 0x0000000300007221 */ /* 0x000fce0000010000 */
.L_x_17:
[----:B------:R-:W-:Y:S05]  /*0dd0*/  BSYNC.RECONVERGENT B1 ;  /* 0x0000000000017941 */ /* 0x000fea0003800200 */
.L_x_7:
[----:B------:R-:W-:-:S04]  /*0de0*/  IMAD.MOV.U32 R7, RZ, RZ, 0x0 ;  /* 0x00000000ff077424 */ /* 0x000fc800078e00ff */
[----:B0-----:R-:W-:Y:S05]  /*0df0*/  RET.REL.NODEC R6 `(_Z16julia_set_kernelPhiiiffff) ;  /* 0xfffffff006807950 */ /* 0x001fea0003c3ffff */
.L_x_18:
[----:B------:R-:W-:-:S00]  /*0e00*/  BRA `(.L_x_18) ;  /* 0xfffffffc00fc7947 */ /* 0x000fc0000383ffff */
[----:B------:R-:W-:-:S00]  /*0e10*/  NOP ;  /* 0x0000000000007918 */ /* 0x000fc00000000000 */
        /* <DEDUP_REMOVED lines=14> */
.L_x_19:


//--------------------- .nv.shared.reserved.0     --------------------------
	.section	.nv.shared.reserved.0,"aw",@nobits
	.weak		__nv_reservedSMEM_offset_0_alias
	.size		__nv_reservedSMEM_offset_0_alias, 0, 64
	.other		__nv_reservedSMEM_offset_0_alias,@"STO_CUDA_RESERVED_SHARED STV_DEFAULT"
__nv_reservedSMEM_offset_0_alias:
	.zero		0
	.zero		64


//--------------------- .nv.constant0._Z16julia_set_kernelPhiiiffff --------------------------
	.section	.nv.constant0._Z16julia_set_kernelPhiiiffff,"a",@progbits
	.sectionflags	@""
	.align	4
.nv.constant0._Z16julia_set_kernelPhiiiffff:
	.zero		932


//--------------------- SYMBOLS --------------------------

	.type		.nv.reservedSmem.offset0,@object
	.size		.nv.reservedSmem.offset0,0x4
